	.headerflags	@"EF_CUDA_TEXMODE_UNIFIED EF_CUDA_64BIT_ADDRESS EF_CUDA_ACCELERATORS EF_CUDA_SM90 EF_CUDA_VIRTUAL_SM(EF_CUDA_SM90)"
	.elftype	@"ET_EXEC"


//--------------------- .nv.info                  --------------------------
	.section	.nv.info,"",@"SHT_CUDA_INFO"
	.align	4


	//----- nvinfo : EIATTR_REGCOUNT
	.align		4
        /*0000*/ 	.byte	0x04, 0x2f
        /*0002*/ 	.short	(.L_1 - .L_0)
	.align		4
.L_0:
        /*0004*/ 	.word	index@(triton_poi_fused_add_8)
        /*0008*/ 	.word	0x0000004a


	//----- nvinfo : EIATTR_MIN_STACK_SIZE
	.align		4
.L_1:
        /*000c*/ 	.byte	0x04, 0x12
        /*000e*/ 	.short	(.L_3 - .L_2)
	.align		4
.L_2:
        /*0010*/ 	.word	index@(triton_poi_fused_add_8)
        /*0014*/ 	.word	0x00000000


	//----- nvinfo : EIATTR_FRAME_SIZE
	.align		4
.L_3:
        /*0018*/ 	.byte	0x04, 0x11
        /*001a*/ 	.short	(.L_5 - .L_4)
	.align		4
.L_4:
        /*001c*/ 	.word	index@(triton_poi_fused_add_8)
        /*0020*/ 	.word	0x00000000


	//----- nvinfo : EIATTR_MIN_STACK_SIZE
	.align		4
.L_5:
        /*0024*/ 	.byte	0x04, 0x12
        /*0026*/ 	.short	(.L_7 - .L_6)
	.align		4
.L_6:
        /*0028*/ 	.word	index@(triton_poi_fused_add_8)
        /*002c*/ 	.word	0x00000000
.L_7:


//--------------------- .nv.info.triton_poi_fused_add_8 --------------------------
	.section	.nv.info.triton_poi_fused_add_8,"",@"SHT_CUDA_INFO"
	.sectionflags	@""
	.align	4


	//----- nvinfo : EIATTR_CUDA_API_VERSION
	.align		4
        /*0000*/ 	.byte	0x04, 0x37
        /*0002*/ 	.short	(.L_9 - .L_8)
.L_8:
        /*0004*/ 	.word	0x0000007c


	//----- nvinfo : EIATTR_KPARAM_INFO
	.align		4
.L_9:
        /*0008*/ 	.byte	0x04, 0x17
        /*000a*/ 	.short	(.L_11 - .L_10)
.L_10:
        /*000c*/ 	.word	0x00000000
        /*0010*/ 	.short	0x0007
        /*0012*/ 	.short	0x0034
        /*0014*/ 	.byte	0x00, 0xf0, 0x11, 0x00


	//----- nvinfo : EIATTR_KPARAM_INFO
	.align		4
.L_11:
        /*0018*/ 	.byte	0x04, 0x17
        /*001a*/ 	.short	(.L_13 - .L_12)
.L_12:
        /*001c*/ 	.word	0x00000000
        /*0020*/ 	.short	0x0006
        /*0022*/ 	.short	0x0030
        /*0024*/ 	.byte	0x00, 0xf0, 0x11, 0x00


	//----- nvinfo : EIATTR_KPARAM_INFO
	.align		4
.L_13:
        /*0028*/ 	.byte	0x04, 0x17
        /*002a*/ 	.short	(.L_15 - .L_14)
.L_14:
        /*002c*/ 	.word	0x00000000
        /*0030*/ 	.short	0x0005
        /*0032*/ 	.short	0x0028
        /*0034*/ 	.byte	0x00, 0xf4, 0x21, 0x00


	//----- nvinfo : EIATTR_KPARAM_INFO
	.align		4
.L_15:
        /*0038*/ 	.byte	0x04, 0x17
        /*003a*/ 	.short	(.L_17 - .L_16)
.L_16:
        /*003c*/ 	.word	0x00000000
        /*0040*/ 	.short	0x0004
        /*0042*/ 	.short	0x0020
        /*0044*/ 	.byte	0x00, 0xf4, 0x21, 0x00


	//----- nvinfo : EIATTR_KPARAM_INFO
	.align		4
.L_17:
        /*0048*/ 	.byte	0x04, 0x17
        /*004a*/ 	.short	(.L_19 - .L_18)
.L_18:
        /*004c*/ 	.word	0x00000000
        /*0050*/ 	.short	0x0003
        /*0052*/ 	.short	0x0018
        /*0054*/ 	.byte	0x00, 0xf4, 0x21, 0x00


	//----- nvinfo : EIATTR_KPARAM_INFO
	.align		4
.L_19:
        /*0058*/ 	.byte	0x04, 0x17
        /*005a*/ 	.short	(.L_21 - .L_20)
.L_20:
        /*005c*/ 	.word	0x00000000
        /*0060*/ 	.short	0x0002
        /*0062*/ 	.short	0x0010
        /*0064*/ 	.byte	0x00, 0xf4, 0x21, 0x00


	//----- nvinfo : EIATTR_KPARAM_INFO
	.align		4
.L_21:
        /*0068*/ 	.byte	0x04, 0x17
        /*006a*/ 	.short	(.L_23 - .L_22)
.L_22:
        /*006c*/ 	.word	0x00000000
        /*0070*/ 	.short	0x0001
        /*0072*/ 	.short	0x0008
        /*0074*/ 	.byte	0x00, 0xf4, 0x21, 0x00


	//----- nvinfo : EIATTR_KPARAM_INFO
	.align		4
.L_23:
        /*0078*/ 	.byte	0x04, 0x17
        /*007a*/ 	.short	(.L_25 - .L_24)
.L_24:
        /*007c*/ 	.word	0x00000000
        /*0080*/ 	.short	0x0000
        /*0082*/ 	.short	0x0000
        /*0084*/ 	.byte	0x00, 0xf4, 0x21, 0x00


	//----- nvinfo : EIATTR_SPARSE_MMA_MASK
	.align		4
.L_25:
        /*0088*/ 	.byte	0x03, 0x50
        /*008a*/ 	.short	0x0000


	//----- nvinfo : EIATTR_MAXREG_COUNT
	.align		4
        /*008c*/ 	.byte	0x03, 0x1b
        /*008e*/ 	.short	0x00ff


	//----- nvinfo : EIATTR_EXIT_INSTR_OFFSETS
	.align		4
        /*0090*/ 	.byte	0x04, 0x1c
        /*0092*/ 	.short	(.L_27 - .L_26)


	//   ....[0]....
.L_26:
        /*0094*/ 	.word	0x00001e30


	//   ....[1]....
        /*0098*/ 	.word	0x00001e50


	//----- nvinfo : EIATTR_REQNTID
	.align		4
.L_27:
        /*009c*/ 	.byte	0x04, 0x10
        /*009e*/ 	.short	(.L_29 - .L_28)
.L_28:
        /*00a0*/ 	.word	0x00000100
        /*00a4*/ 	.word	0x00000001
        /*00a8*/ 	.word	0x00000001


	//----- nvinfo : EIATTR_CBANK_PARAM_SIZE
	.align		4
.L_29:
        /*00ac*/ 	.byte	0x03, 0x19
        /*00ae*/ 	.short	0x0038


	//----- nvinfo : EIATTR_PARAM_CBANK
	.align		4
        /*00b0*/ 	.byte	0x04, 0x0a
        /*00b2*/ 	.short	(.L_31 - .L_30)
	.align		4
.L_30:
        /*00b4*/ 	.word	index@(.nv.constant0.triton_poi_fused_add_8)
        /*00b8*/ 	.short	0x0210
        /*00ba*/ 	.short	0x0038


	//----- nvinfo : EIATTR_SW_WAR
	.align		4
.L_31:
        /*00bc*/ 	.byte	0x04, 0x36
        /*00be*/ 	.short	(.L_33 - .L_32)
.L_32:
        /*00c0*/ 	.word	0x00000008
.L_33:


//--------------------- .nv.callgraph             --------------------------
	.section	.nv.callgraph,"",@"SHT_CUDA_CALLGRAPH"
	.align	4
	.sectionentsize	8
	.align		4
        /*0000*/ 	.word	0x00000000
	.align		4
        /*0004*/ 	.word	0xffffffff
	.align		4
        /*0008*/ 	.word	0x00000000
	.align		4
        /*000c*/ 	.word	0xfffffffe
	.align		4
        /*0010*/ 	.word	0x00000000
	.align		4
        /*0014*/ 	.word	0xfffffffd
	.align		4
        /*0018*/ 	.word	0x00000000
	.align		4
        /*001c*/ 	.word	0xfffffffc


//--------------------- .text.triton_poi_fused_add_8 --------------------------
	.section	.text.triton_poi_fused_add_8,"ax",@progbits
	.sectionflags	@"SHF_BARRIERS=1"
	.align	128
        .global         triton_poi_fused_add_8
        .type           triton_poi_fused_add_8,@function
        .size           triton_poi_fused_add_8,(.L_x_1 - triton_poi_fused_add_8)
        .other          triton_poi_fused_add_8,@"STO_CUDA_ENTRY STV_DEFAULT"
triton_poi_fused_add_8:
.text.triton_poi_fused_add_8:
[----:B------:R-:W0:Y:S01]  /*0000*/  LDC R1, c[0x0][0x28] ;  /* 0x00000a00ff017b82 */ /* 0x000e220000000800 */
[----:B------:R-:W1:Y:S01]  /*0010*/  S2R R3, SR_TID.X ;  /* 0x0000000000037919 */ /* 0x000e620000002100 */
[----:B------:R-:W-:Y:S02]  /*0020*/  CS2R R32, SRZ ;  /* 0x0000000000207805 */ /* 0x000fe4000001ff00 */
[----:B------:R-:W-:Y:S01]  /*0030*/  CS2R R34, SRZ ;  /* 0x0000000000227805 */ /* 0x000fe2000001ff00 */
[----:B------:R-:W-:Y:S01]  /*0040*/  ULDC.64 UR6, c[0x0][0x208] ;  /* 0x0000820000067ab9 */ /* 0x000fe20000000a00 */
[----:B------:R-:W2:Y:S01]  /*0050*/  S2R R10, SR_CTAID.X ;  /* 0x00000000000a7919 */ /* 0x000ea20000002500 */
[----:B------:R-:W-:Y:S01]  /*0060*/  CS2R R26, SRZ ;  /* 0x00000000001a7805 */ /* 0x000fe2000001ff00 */
[----:B------:R-:W3:Y:S01]  /*0070*/  S2R R47, SR_CTAID.Y ;  /* 0x00000000002f7919 */ /* 0x000ee20000002600 */
[----:B------:R-:W-:Y:S02]  /*0080*/  CS2R R36, SRZ ;  /* 0x0000000000247805 */ /* 0x000fe4000001ff00 */
[----:B------:R-:W-:-:S02]  /*0090*/  CS2R R38, SRZ ;  /* 0x0000000000267805 */ /* 0x000fc4000001ff00 */
[----:B------:R-:W-:Y:S02]  /*00a0*/  CS2R R40, SRZ ;  /* 0x0000000000287805 */ /* 0x000fe4000001ff00 */
[----:B------:R-:W-:Y:S01]  /*00b0*/  CS2R R42, SRZ ;  /* 0x00000000002a7805 */ /* 0x000fe2000001ff00 */
[----:B------:R-:W4:Y:S08]  /*00c0*/  LDC.64 R48, c[0x0][0x220] ;  /* 0x00008800ff307b82 */ /* 0x000f300000000a00 */
[----:B------:R-:W5:Y:S01]  /*00d0*/  LDC.64 R50, c[0x0][0x228] ;  /* 0x00008a00ff327b82 */ /* 0x000f620000000a00 */
[----:B-1----:R-:W-:Y:S01]  /*00e0*/  IMAD.SHL.U32 R2, R3, 0x4, RZ ;  /* 0x0000000403027824 */ /* 0x002fe200078e00ff */
[----:B------:R-:W-:Y:S01]  /*00f0*/  SHF.R.U32.HI R4, RZ, 0x6, R3 ;  /* 0x00000006ff047819 */ /* 0x000fe20000011603 */
[----:B--2---:R-:W-:-:S03]  /*0100*/  IMAD.SHL.U32 R5, R10, 0x10, RZ ;  /* 0x000000100a057824 */ /* 0x004fc600078e00ff */
[----:B------:R-:W-:Y:S01]  /*0110*/  LOP3.LUT R0, R2, 0xfc, RZ, 0xc0, !PT ;  /* 0x000000fc02007812 */ /* 0x000fe200078ec0ff */
[----:B------:R-:W-:Y:S01]  /*0120*/  IMAD.SHL.U32 R13, R10, 0x10, RZ ;  /* 0x000000100a0d7824 */ /* 0x000fe200078e00ff */
[----:B------:R-:W-:Y:S02]  /*0130*/  SGXT.U32 R4, R4, 0x2 ;  /* 0x000000020404781a */ /* 0x000fe40000000000 */
[----:B---3--:R-:W-:Y:S02]  /*0140*/  PRMT R0, R0, 0x6540, R47 ;  /* 0x0000654000007816 */ /* 0x008fe4000000002f */
[----:B------:R-:W-:Y:S02]  /*0150*/  LOP3.LUT R8, R5, R4, RZ, 0xfc, !PT ;  /* 0x0000000405087212 */ /* 0x000fe400078efcff */
[C---:B------:R-:W-:Y:S01]  /*0160*/  ISETP.GE.AND P0, PT, R0.reuse, 0x180, PT ;  /* 0x000001800000780c */ /* 0x040fe20003f06270 */
[----:B------:R-:W-:Y:S01]  /*0170*/  IMAD.HI R7, R0, 0x2aaaaaab, RZ ;  /* 0x2aaaaaab00077827 */ /* 0x000fe200078e02ff */
[----:B------:R-:W-:-:S02]  /*0180*/  LOP3.LUT R6, R5, 0x8, R4, 0xfe, !PT ;  /* 0x0000000805067812 */ /* 0x000fc400078efe04 */
[----:B------:R-:W-:Y:S02]  /*0190*/  ISETP.LT.AND P1, PT, R8, 0x100, !P0 ;  /* 0x000001000800780c */ /* 0x000fe40004721270 */
[----:B------:R-:W-:Y:S02]  /*01a0*/  SHF.R.U32.HI R8, RZ, 0x1f, R7 ;  /* 0x0000001fff087819 */ /* 0x000fe40000011607 */
[----:B------:R-:W-:Y:S02]  /*01b0*/  LOP3.LUT R12, R5, 0x4, R4, 0xfe, !PT ;  /* 0x00000004050c7812 */ /* 0x000fe400078efe04 */
[----:B------:R-:W-:Y:S02]  /*01c0*/  LEA.HI.SX32 R7, R7, R8, 0x1c ;  /* 0x0000000807077211 */ /* 0x000fe400078fe2ff */
[----:B------:R-:W-:Y:S02]  /*01d0*/  LOP3.LUT R9, R13, R4, RZ, 0xfc, !PT ;  /* 0x000000040d097212 */ /* 0x000fe400078efcff */
[----:B------:R-:W-:Y:S01]  /*01e0*/  LOP3.LUT R8, R13, 0x4, R4, 0xfe, !PT ;  /* 0x000000040d087812 */ /* 0x000fe200078efe04 */
[----:B------:R-:W-:Y:S01]  /*01f0*/  IMAD R0, R7, -0x60, R0 ;  /* 0xffffffa007007824 */ /* 0x000fe200078e0200 */
[----:B------:R-:W-:-:S02]  /*0200*/  SHF.R.S32.HI R11, RZ, 0x1f, R6 ;  /* 0x0000001fff0b7819 */ /* 0x000fc40000011406 */
[----:B------:R-:W-:Y:S01]  /*0210*/  ISETP.LT.AND P2, PT, R12, 0x100, !P0 ;  /* 0x000001000c00780c */ /* 0x000fe20004741270 */
[----:B------:R-:W-:Y:S01]  /*0220*/  IMAD R0, R7, 0x6000, R0 ;  /* 0x0000600007007824 */ /* 0x000fe200078e0200 */
[----:B------:R-:W-:Y:S02]  /*0230*/  SHF.R.S32.HI R12, RZ, 0x1f, R9 ;  /* 0x0000001fff0c7819 */ /* 0x000fe40000011409 */
[----:B------:R-:W-:Y:S02]  /*0240*/  SHF.R.S32.HI R15, RZ, 0x1f, R8 ;  /* 0x0000001fff0f7819 */ /* 0x000fe40000011408 */
[----:B------:R-:W-:Y:S02]  /*0250*/  LEA.HI R11, R11, R6, RZ, 0x4 ;  /* 0x000000060b0b7211 */ /* 0x000fe400078f20ff */
[----:B------:R-:W-:Y:S02]  /*0260*/  LEA.HI R19, R12, R9, RZ, 0x4 ;  /* 0x000000090c137211 */ /* 0x000fe400078f20ff */
[----:B------:R-:W-:-:S02]  /*0270*/  LEA.HI R15, R15, R8, RZ, 0x4 ;  /* 0x000000080f0f7211 */ /* 0x000fc400078f20ff */
[----:B------:R-:W-:Y:S02]  /*0280*/  LOP3.LUT R11, R11, 0xfff0, RZ, 0xc0, !PT ;  /* 0x0000fff00b0b7812 */ /* 0x000fe400078ec0ff */
[----:B------:R-:W-:Y:S02]  /*0290*/  LOP3.LUT R7, R13, 0x8, R4, 0xfe, !PT ;  /* 0x000000080d077812 */ /* 0x000fe400078efe04 */
[----:B------:R-:W-:Y:S01]  /*02a0*/  LOP3.LUT R4, R5, 0xc, R4, 0xfe, !PT ;  /* 0x0000000c05047812 */ /* 0x000fe200078efe04 */
[----:B------:R-:W-:Y:S01]  /*02b0*/  IMAD.IADD R14, R6, 0x1, -R11 ;  /* 0x00000001060e7824 */ /* 0x000fe200078e0a0b */
[----:B------:R-:W-:Y:S02]  /*02c0*/  SHF.R.S32.HI R21, RZ, 0x4, R19 ;  /* 0x00000004ff157819 */ /* 0x000fe40000011413 */
[----:B------:R-:W-:Y:S02]  /*02d0*/  SHF.R.S32.HI R13, RZ, 0x4, R15 ;  /* 0x00000004ff0d7819 */ /* 0x000fe4000001140f */
[----:B------:R-:W-:-:S02]  /*02e0*/  SHF.R.S32.HI R12, RZ, 0x1f, R7 ;  /* 0x0000001fff0c7819 */ /* 0x000fc40000011407 */
[----:B------:R-:W-:Y:S02]  /*02f0*/  ISETP.LT.AND P3, PT, R6, 0x100, !P0 ;  /* 0x000001000600780c */ /* 0x000fe40004761270 */
[----:B------:R-:W-:Y:S02]  /*0300*/  SHF.R.S32.HI R17, RZ, 0x1f, R4 ;  /* 0x0000001fff117819 */ /* 0x000fe40000011404 */
[----:B------:R-:W-:Y:S02]  /*0310*/  LEA.HI R6, R21, R21, RZ, 0x3 ;  /* 0x0000001515067211 */ /* 0x000fe400078f18ff */
[----:B------:R-:W-:Y:S02]  /*0320*/  LEA.HI R11, R13, R13, RZ, 0x3 ;  /* 0x0000000d0d0b7211 */ /* 0x000fe400078f18ff */
[----:B------:R-:W-:Y:S02]  /*0330*/  LEA.HI R16, R12, R7, RZ, 0x4 ;  /* 0x000000070c107211 */ /* 0x000fe400078f20ff */
[----:B------:R-:W-:-:S02]  /*0340*/  LEA.HI R18, R17, R4, RZ, 0x4 ;  /* 0x0000000411127211 */ /* 0x000fc400078f20ff */
[----:B------:R-:W-:Y:S02]  /*0350*/  LOP3.LUT R6, R6, 0xfffff8, RZ, 0xc0, !PT ;  /* 0x00fffff806067812 */ /* 0x000fe400078ec0ff */
[----:B------:R-:W-:Y:S02]  /*0360*/  LOP3.LUT R12, R11, 0xfffff8, RZ, 0xc0, !PT ;  /* 0x00fffff80b0c7812 */ /* 0x000fe400078ec0ff */
[----:B------:R-:W-:Y:S01]  /*0370*/  SHF.R.S32.HI R17, RZ, 0x4, R16 ;  /* 0x00000004ff117819 */ /* 0x000fe20000011410 */
[----:B------:R-:W-:Y:S01]  /*0380*/  IMAD.IADD R11, R21, 0x1, -R6 ;  /* 0x00000001150b7824 */ /* 0x000fe200078e0a06 */
[----:B------:R-:W-:Y:S01]  /*0390*/  SHF.R.S32.HI R18, RZ, 0x4, R18 ;  /* 0x00000004ff127819 */ /* 0x000fe20000011412 */
[----:B------:R-:W-:Y:S01]  /*03a0*/  IMAD.IADD R12, R13, 0x1, -R12 ;  /* 0x000000010d0c7824 */ /* 0x000fe200078e0a0c */
[----:B------:R-:W-:Y:S02]  /*03b0*/  LEA.HI R6, R17, R17, RZ, 0x3 ;  /* 0x0000001111067211 */ /* 0x000fe400078f18ff */
[----:B------:R-:W-:-:S02]  /*03c0*/  LEA.HI R13, R18, R18, RZ, 0x3 ;  /* 0x00000012120d7211 */ /* 0x000fc400078f18ff */
[----:B------:R-:W-:Y:S02]  /*03d0*/  LOP3.LUT R16, R19, 0xfff0, RZ, 0xc0, !PT ;  /* 0x0000fff013107812 */ /* 0x000fe400078ec0ff */
[----:B------:R-:W-:Y:S02]  /*03e0*/  LOP3.LUT R19, R15, 0xfff0, RZ, 0xc0, !PT ;  /* 0x0000fff00f137812 */ /* 0x000fe400078ec0ff */
[----:B------:R-:W-:Y:S01]  /*03f0*/  LOP3.LUT R6, R6, 0xfffff8, RZ, 0xc0, !PT ;  /* 0x00fffff806067812 */ /* 0x000fe200078ec0ff */
[----:B------:R-:W-:Y:S01]  /*0400*/  IMAD.IADD R23, R9, 0x1, -R16 ;  /* 0x0000000109177824 */ /* 0x000fe200078e0a10 */
[----:B------:R-:W-:Y:S01]  /*0410*/  LOP3.LUT R15, R13, 0xfffff8, RZ, 0xc0, !PT ;  /* 0x00fffff80d0f7812 */ /* 0x000fe200078ec0ff */
[----:B------:R-:W-:Y:S01]  /*0420*/  IMAD.IADD R24, R8, 0x1, -R19 ;  /* 0x0000000108187824 */ /* 0x000fe200078e0a13 */
[----:B------:R-:W-:Y:S01]  /*0430*/  SHF.R.S32.HI R10, RZ, 0x1b, R10 ;  /* 0x0000001bff0a7819 */ /* 0x000fe2000001140a */
[----:B------:R-:W-:Y:S01]  /*0440*/  IMAD.IADD R13, R17, 0x1, -R6 ;  /* 0x00000001110d7824 */ /* 0x000fe200078e0a06 */
[----:B------:R-:W-:Y:S01]  /*0450*/  PRMT R16, R23, 0x8880, RZ ;  /* 0x0000888017107816 */ /* 0x000fe200000000ff */
[----:B------:R-:W-:Y:S01]  /*0460*/  IMAD.IADD R6, R18, 0x1, -R15 ;  /* 0x0000000112067824 */ /* 0x000fe200078e0a0f */
[----:B------:R-:W-:-:S02]  /*0470*/  PRMT R18, R14, 0x8880, RZ ;  /* 0x000088800e127816 */ /* 0x000fc400000000ff */
[----:B------:R-:W-:Y:S02]  /*0480*/  PRMT R17, R24, 0x8880, RZ ;  /* 0x0000888018117816 */ /* 0x000fe400000000ff */
[----:B------:R-:W-:Y:S02]  /*0490*/  PRMT R18, R18, 0x7710, RZ ;  /* 0x0000771012127816 */ /* 0x000fe400000000ff */
[----:B------:R-:W-:Y:S02]  /*04a0*/  PRMT R16, R16, 0x7710, RZ ;  /* 0x0000771010107816 */ /* 0x000fe400000000ff */
[----:B------:R-:W-:Y:S02]  /*04b0*/  SHF.R.U32.HI R18, RZ, 0xc, R18 ;  /* 0x0000000cff127819 */ /* 0x000fe40000011612 */
[----:B------:R-:W-:Y:S02]  /*04c0*/  PRMT R17, R17, 0x7710, RZ ;  /* 0x0000771011117816 */ /* 0x000fe400000000ff */
[----:B------:R-:W-:-:S02]  /*04d0*/  LOP3.LUT R19, R18, 0x7, RZ, 0xc0, !PT ;  /* 0x0000000712137812 */ /* 0x000fc400078ec0ff */
[----:B------:R-:W-:Y:S02]  /*04e0*/  SHF.R.U32.HI R16, RZ, 0xc, R16 ;  /* 0x0000000cff107819 */ /* 0x000fe40000011610 */
[----:B------:R-:W-:Y:S01]  /*04f0*/  SHF.R.U32.HI R17, RZ, 0xc, R17 ;  /* 0x0000000cff117819 */ /* 0x000fe20000011611 */
[----:B------:R-:W-:Y:S01]  /*0500*/  IMAD.IADD R20, R14, 0x1, R19 ;  /* 0x000000010e147824 */ /* 0x000fe200078e0213 */
[----:B------:R-:W-:Y:S02]  /*0510*/  LOP3.LUT R16, R16, 0x7, RZ, 0xc0, !PT ;  /* 0x0000000710107812 */ /* 0x000fe400078ec0ff */
[----:B------:R-:W-:Y:S02]  /*0520*/  LOP3.LUT R17, R17, 0x7, RZ, 0xc0, !PT ;  /* 0x0000000711117812 */ /* 0x000fe400078ec0ff */
[----:B------:R-:W-:Y:S01]  /*0530*/  LOP3.LUT R21, R20, 0xf8, RZ, 0xc0, !PT ;  /* 0x000000f814157812 */ /* 0x000fe200078ec0ff */
[----:B------:R-:W-:Y:S01]  /*0540*/  IMAD.IADD R16, R23, 0x1, R16 ;  /* 0x0000000117107824 */ /* 0x000fe200078e0210 */
[----:B------:R-:W-:Y:S01]  /*0550*/  SHF.R.S32.HI R15, RZ, 0x1f, R4 ;  /* 0x0000001fff0f7819 */ /* 0x000fe20000011404 */
[----:B------:R-:W-:Y:S01]  /*0560*/  IMAD.IADD R18, R24, 0x1, R17 ;  /* 0x0000000118127824 */ /* 0x000fe200078e0211 */
[----:B------:R-:W-:Y:S01]  /*0570*/  SGXT R10, R10, 0x1 ;  /* 0x000000010a0a781a */ /* 0x000fe20000000200 */
[----:B------:R-:W-:Y:S01]  /*0580*/  IMAD.MOV R21, RZ, RZ, -R21 ;  /* 0x000000ffff157224 */ /* 0x000fe200078e0a15 */
[----:B------:R-:W-:-:S02]  /*0590*/  LEA.HI R15, R15, R4, RZ, 0x4 ;  /* 0x000000040f0f7211 */ /* 0x000fc400078f20ff */
[----:B------:R-:W-:Y:S02]  /*05a0*/  LOP3.LUT R17, R16, 0xf8, RZ, 0xc0, !PT ;  /* 0x000000f810117812 */ /* 0x000fe400078ec0ff */
[----:B------:R-:W-:Y:S02]  /*05b0*/  PRMT R21, R21, 0x7710, RZ ;  /* 0x0000771015157816 */ /* 0x000fe400000000ff */
[----:B------:R-:W-:Y:S01]  /*05c0*/  LOP3.LUT R15, R15, 0xfff0, RZ, 0xc0, !PT ;  /* 0x0000fff00f0f7812 */ /* 0x000fe200078ec0ff */
[----:B------:R-:W-:Y:S01]  /*05d0*/  IMAD.MOV R17, RZ, RZ, -R17 ;  /* 0x000000ffff117224 */ /* 0x000fe200078e0a11 */
[----:B------:R-:W-:Y:S01]  /*05e0*/  LOP3.LUT R19, R18, 0xf8, RZ, 0xc0, !PT ;  /* 0x000000f812137812 */ /* 0x000fe200078ec0ff */
[----:B------:R-:W-:Y:S01]  /*05f0*/  IMAD.IADD R21, R14, 0x1, R21 ;  /* 0x000000010e157824 */ /* 0x000fe200078e0215 */
[----:B------:R-:W-:Y:S01]  /*0600*/  PRMT R14, R16, 0x8880, RZ ;  /* 0x00008880100e7816 */ /* 0x000fe200000000ff */
[----:B------:R-:W-:Y:S01]  /*0610*/  IMAD.IADD R15, R4, 0x1, -R15 ;  /* 0x00000001040f7824 */ /* 0x000fe200078e0a0f */
[----:B------:R-:W-:Y:S01]  /*0620*/  PRMT R16, R18, 0x8880, RZ ;  /* 0x0000888012107816 */ /* 0x000fe200000000ff */
[----:B------:R-:W-:Y:S01]  /*0630*/  IMAD.MOV R19, RZ, RZ, -R19 ;  /* 0x000000ffff137224 */ /* 0x000fe200078e0a13 */
[----:B------:R-:W-:-:S02]  /*0640*/  PRMT R14, R14, 0x7710, RZ ;  /* 0x000077100e0e7816 */ /* 0x000fc400000000ff */
[----:B------:R-:W-:Y:S02]  /*0650*/  PRMT R16, R16, 0x7710, RZ ;  /* 0x0000771010107816 */ /* 0x000fe400000000ff */
[----:B------:R-:W-:Y:S02]  /*0660*/  PRMT R22, R15, 0x8880, RZ ;  /* 0x000088800f167816 */ /* 0x000fe400000000ff */
[----:B------:R-:W-:Y:S02]  /*0670*/  PRMT R17, R17, 0x7710, RZ ;  /* 0x0000771011117816 */ /* 0x000fe400000000ff */
[----:B------:R-:W-:Y:S02]  /*0680*/  PRMT R19, R19, 0x7710, RZ ;  /* 0x0000771013137816 */ /* 0x000fe400000000ff */
[----:B------:R-:W-:Y:S01]  /*0690*/  SHF.R.U32.HI R14, RZ, 0x3, R14 ;  /* 0x00000003ff0e7819 */ /* 0x000fe2000001160e */
[----:B------:R-:W-:Y:S01]  /*06a0*/  IMAD.IADD R17, R23, 0x1, R17 ;  /* 0x0000000117117824 */ /* 0x000fe200078e0211 */
[----:B------:R-:W-:Y:S01]  /*06b0*/  SHF.R.U32.HI R16, RZ, 0x3, R16 ;  /* 0x00000003ff107819 */ /* 0x000fe20000011610 */
[----:B------:R-:W-:Y:S01]  /*06c0*/  IMAD.IADD R19, R24, 0x1, R19 ;  /* 0x0000000118137824 */ /* 0x000fe200078e0213 */
[----:B------:R-:W-:-:S02]  /*06d0*/  PRMT R18, R20, 0x8880, RZ ;  /* 0x0000888014127816 */ /* 0x000fc400000000ff */
[----:B------:R-:W-:Y:S02]  /*06e0*/  CS2R R24, SRZ ;  /* 0x0000000000187805 */ /* 0x000fe4000001ff00 */
[----:B------:R-:W-:Y:S02]  /*06f0*/  PRMT R22, R22, 0x7710, RZ ;  /* 0x0000771016167816 */ /* 0x000fe400000000ff */
[----:B------:R-:W-:Y:S02]  /*0700*/  LOP3.LUT R14, R14, 0xffff, RZ, 0xc0, !PT ;  /* 0x0000ffff0e0e7812 */ /* 0x000fe400078ec0ff */
[----:B------:R-:W-:Y:S02]  /*0710*/  LOP3.LUT R16, R16, 0xffff, RZ, 0xc0, !PT ;  /* 0x0000ffff10107812 */ /* 0x000fe400078ec0ff */
[----:B------:R-:W-:Y:S02]  /*0720*/  PRMT R18, R18, 0x7710, RZ ;  /* 0x0000771012127816 */ /* 0x000fe400000000ff */
[----:B------:R-:W-:-:S02]  /*0730*/  SHF.R.U32.HI R22, RZ, 0xc, R22 ;  /* 0x0000000cff167819 */ /* 0x000fc40000011616 */
[----:B------:R-:W-:Y:S02]  /*0740*/  PRMT R14, R14, 0x8880, RZ ;  /* 0x000088800e0e7816 */ /* 0x000fe400000000ff */
[----:B------:R-:W-:Y:S02]  /*0750*/  PRMT R23, R16, 0x8880, RZ ;  /* 0x0000888010177816 */ /* 0x000fe400000000ff */
[----:B------:R-:W-:Y:S01]  /*0760*/  SHF.R.U32.HI R18, RZ, 0x3, R18 ;  /* 0x00000003ff127819 */ /* 0x000fe20000011612 */
[----:B------:R-:W-:Y:S01]  /*0770*/  IMAD R14, R14, 0x8, R11 ;  /* 0x000000080e0e7824 */ /* 0x000fe200078e020b */
[----:B------:R-:W-:Y:S01]  /*0780*/  LEA.HI R9, R10, R9, RZ, 0x7 ;  /* 0x000000090a097211 */ /* 0x000fe200078f38ff */
[----:B------:R-:W-:Y:S01]  /*0790*/  IMAD R23, R23, 0x8, R12 ;  /* 0x0000000817177824 */ /* 0x000fe200078e020c */
[----:B------:R-:W-:Y:S02]  /*07a0*/  LOP3.LUT R17, R17, 0xffff, RZ, 0xc0, !PT ;  /* 0x0000ffff11117812 */ /* 0x000fe400078ec0ff */
[----:B------:R-:W-:-:S02]  /*07b0*/  LOP3.LUT R19, R19, 0xffff, RZ, 0xc0, !PT ;  /* 0x0000ffff13137812 */ /* 0x000fc400078ec0ff */
[----:B------:R-:W-:Y:S02]  /*07c0*/  LEA.HI R8, R10, R8, RZ, 0x7 ;  /* 0x000000080a087211 */ /* 0x000fe400078f38ff */
[----:B------:R-:W-:Y:S02]  /*07d0*/  LOP3.LUT R22, R22, 0x7, RZ, 0xc0, !PT ;  /* 0x0000000716167812 */ /* 0x000fe400078ec0ff */
[----:B------:R-:W-:Y:S02]  /*07e0*/  LOP3.LUT R18, R18, 0xffff, RZ, 0xc0, !PT ;  /* 0x0000ffff12127812 */ /* 0x000fe400078ec0ff */
[----:B------:R-:W-:Y:S01]  /*07f0*/  SHF.R.U32.HI R9, RZ, 0x7, R9 ;  /* 0x00000007ff097819 */ /* 0x000fe20000011609 */
[----:B------:R-:W-:Y:S01]  /*0800*/  IMAD.IADD R22, R15, 0x1, R22 ;  /* 0x000000010f167824 */ /* 0x000fe200078e0216 */
[----:B------:R-:W-:Y:S01]  /*0810*/  PRMT R12, R17, 0x8880, RZ ;  /* 0x00008880110c7816 */ /* 0x000fe200000000ff */
[----:B------:R-:W-:Y:S01]  /*0820*/  IMAD R17, R23, 0x300, RZ ;  /* 0x0000030017117824 */ /* 0x000fe200078e02ff */
[----:B------:R-:W-:-:S02]  /*0830*/  PRMT R11, R19, 0x8880, RZ ;  /* 0x00008880130b7816 */ /* 0x000fc400000000ff */
[----:B------:R-:W-:Y:S01]  /*0840*/  SHF.R.U32.HI R8, RZ, 0x7, R8 ;  /* 0x00000007ff087819 */ /* 0x000fe20000011608 */
[----:B------:R-:W-:Y:S01]  /*0850*/  IMAD R9, R9, 0x80, R12 ;  /* 0x0000008009097824 */ /* 0x000fe200078e020c */
[----:B------:R-:W-:Y:S02]  /*0860*/  LOP3.LUT R21, R21, 0xffff, RZ, 0xc0, !PT ;  /* 0x0000ffff15157812 */ /* 0x000fe400078ec0ff */
[----:B------:R-:W-:Y:S01]  /*0870*/  PRMT R16, R18, 0x8880, RZ ;  /* 0x0000888012107816 */ /* 0x000fe200000000ff */
[----:B------:R-:W-:Y:S01]  /*0880*/  IMAD R8, R8, 0x80, R11 ;  /* 0x0000008008087824 */ /* 0x000fe200078e020b */
[----:B------:R-:W-:Y:S01]  /*0890*/  LEA.HI R7, R10, R7, RZ, 0x7 ;  /* 0x000000070a077211 */ /* 0x000fe200078f38ff */
[----:B------:R-:W-:Y:S01]  /*08a0*/  IMAD R11, R14, 0x300, RZ ;  /* 0x000003000e0b7824 */ /* 0x000fe200078e02ff */
[----:B------:R-:W-:Y:S01]  /*08b0*/  PRMT R21, R21, 0x8880, RZ ;  /* 0x0000888015157816 */ /* 0x000fe200000000ff */
[----:B------:R-:W-:Y:S01]  /*08c0*/  IMAD R16, R16, 0x8, R13 ;  /* 0x0000000810107824 */ /* 0x000fe200078e020d */
[----:B------:R-:W-:Y:S01]  /*08d0*/  LOP3.LUT R20, R22, 0xf8, RZ, 0xc0, !PT ;  /* 0x000000f816147812 */ /* 0x000fe200078ec0ff */
[----:B------:R-:W-:Y:S01]  /*08e0*/  IMAD R13, R9, 0x60, RZ ;  /* 0x00000060090d7824 */ /* 0x000fe200078e02ff */
[----:B------:R-:W-:Y:S01]  /*08f0*/  SHF.R.U32.HI R7, RZ, 0x7, R7 ;  /* 0x00000007ff077819 */ /* 0x000fe20000011607 */
[----:B------:R-:W-:Y:S01]  /*0900*/  IMAD.MOV.U32 R12, RZ, RZ, R21 ;  /* 0x000000ffff0c7224 */ /* 0x000fe200078e0015 */
[----:B------:R-:W-:Y:S01]  /*0910*/  LEA.HI R10, R10, R4, RZ, 0x7 ;  /* 0x000000040a0a7211 */ /* 0x000fe200078f38ff */
[----:B------:R-:W-:Y:S01]  /*0920*/  IMAD R14, R8, 0x60, RZ ;  /* 0x00000060080e7824 */ /* 0x000fe200078e02ff */
[----:B------:R-:W-:Y:S01]  /*0930*/  IADD3 R11, R0, R13, R11 ;  /* 0x0000000d000b7210 */ /* 0x000fe20007ffe00b */
[----:B------:R-:W1:Y:S01]  /*0940*/  LDC.64 R8, c[0x0][0x230] ;  /* 0x00008c00ff087b82 */ /* 0x000e620000000a00 */
[----:B------:R-:W-:-:S02]  /*0950*/  IMAD.MOV R20, RZ, RZ, -R20 ;  /* 0x000000ffff147224 */ /* 0x000fc400078e0a14 */
[----:B------:R-:W-:Y:S01]  /*0960*/  IMAD R12, R7, 0x80, R12 ;  /* 0x00000080070c7824 */ /* 0x000fe200078e020c */
[----:B------:R-:W-:Y:S02]  /*0970*/  PRMT R7, R22, 0x8880, RZ ;  /* 0x0000888016077816 */ /* 0x000fe400000000ff */
[----:B------:R-:W-:Y:S02]  /*0980*/  PRMT R20, R20, 0x7710, RZ ;  /* 0x0000771014147816 */ /* 0x000fe400000000ff */
[----:B------:R-:W-:Y:S02]  /*0990*/  PRMT R7, R7, 0x7710, RZ ;  /* 0x0000771007077816 */ /* 0x000fe400000000ff */
[----:B------:R-:W-:Y:S01]  /*09a0*/  IADD3 R13, R0, R14, R17 ;  /* 0x0000000e000d7210 */ /* 0x000fe20007ffe011 */
[----:B------:R-:W-:Y:S01]  /*09b0*/  IMAD.IADD R15, R15, 0x1, R20 ;  /* 0x000000010f0f7824 */ /* 0x000fe200078e0214 */
[----:B------:R-:W-:-:S04]  /*09c0*/  SHF.R.U32.HI R7, RZ, 0x3, R7 ;  /* 0x00000003ff077819 */ /* 0x000fc80000011607 */
[----:B------:R-:W-:Y:S02]  /*09d0*/  LOP3.LUT R7, R7, 0xffff, RZ, 0xc0, !PT ;  /* 0x0000ffff07077812 */ /* 0x000fe400078ec0ff */
[----:B------:R-:W-:Y:S02]  /*09e0*/  LOP3.LUT R15, R15, 0xffff, RZ, 0xc0, !PT ;  /* 0x0000ffff0f0f7812 */ /* 0x000fe400078ec0ff */
[----:B------:R-:W-:Y:S02]  /*09f0*/  PRMT R14, R7, 0x8880, RZ ;  /* 0x00008880070e7816 */ /* 0x000fe400000000ff */
[----:B------:R-:W-:Y:S02]  /*0a00*/  PRMT R17, R15, 0x8880, RZ ;  /* 0x000088800f117816 */ /* 0x000fe400000000ff */
[----:B------:R-:W-:Y:S01]  /*0a10*/  SHF.R.U32.HI R7, RZ, 0x7, R10 ;  /* 0x00000007ff077819 */ /* 0x000fe2000001160a */
[----:B------:R-:W-:Y:S02]  /*0a20*/  IMAD.MOV.U32 R15, RZ, RZ, R14 ;  /* 0x000000ffff0f7224 */ /* 0x000fe400078e000e */
[----:B-1----:R-:W-:-:S04]  /*0a30*/  IMAD.WIDE R10, R11, 0x4, R8 ;  /* 0x000000040b0a7825 */ /* 0x002fc800078e0208 */
[----:B------:R-:W-:Y:S01]  /*0a40*/  IMAD.MOV.U32 R14, RZ, RZ, R17 ;  /* 0x000000ffff0e7224 */ /* 0x000fe200078e0011 */
[----:B------:R-:W2:Y:S01]  /*0a50*/  @P1 LDG.E.EL.128 R32, desc[UR6][R10.64] ;  /* 0x000000060a201981 */ /* 0x000ea2000c2e1d00 */
[----:B------:R-:W-:Y:S02]  /*0a60*/  IMAD R17, R16, 0x300, RZ ;  /* 0x0000030010117824 */ /* 0x000fe400078e02ff */
[----:B------:R-:W-:Y:S02]  /*0a70*/  IMAD R16, R12, 0x60, RZ ;  /* 0x000000600c107824 */ /* 0x000fe400078e02ff */
[----:B------:R-:W-:-:S04]  /*0a80*/  IMAD.WIDE R12, R13, 0x4, R8 ;  /* 0x000000040d0c7825 */ /* 0x000fc800078e0208 */
[----:B------:R-:W-:Y:S01]  /*0a90*/  IMAD R15, R15, 0x8, R6 ;  /* 0x000000080f0f7824 */ /* 0x000fe200078e0206 */
[----:B------:R-:W3:Y:S01]  /*0aa0*/  @P2 LDG.E.EL.128 R24, desc[UR6][R12.64] ;  /* 0x000000060c182981 */ /* 0x000ee2000c2e1d00 */
[----:B------:R-:W-:Y:S01]  /*0ab0*/  IMAD R14, R7, 0x80, R14 ;  /* 0x00000080070e7824 */ /* 0x000fe200078e020e */
[----:B------:R-:W-:Y:S01]  /*0ac0*/  IADD3 R7, R0, R16, R17 ;  /* 0x0000001000077210 */ /* 0x000fe20007ffe011 */
[----:B------:R-:W-:Y:S02]  /*0ad0*/  IMAD R15, R15, 0x300, RZ ;  /* 0x000003000f0f7824 */ /* 0x000fe400078e02ff */
[----:B------:R-:W-:Y:S01]  /*0ae0*/  IMAD R14, R14, 0x60, RZ ;  /* 0x000000600e0e7824 */ /* 0x000fe200078e02ff */
[----:B------:R-:W-:Y:S01]  /*0af0*/  ISETP.LT.AND P0, PT, R4, 0x100, !P0 ;  /* 0x000001000400780c */ /* 0x000fe20004701270 */
[----:B------:R-:W-:-:S03]  /*0b00*/  IMAD.WIDE R6, R7, 0x4, R8 ;  /* 0x0000000407067825 */ /* 0x000fc600078e0208 */
[----:B------:R-:W-:Y:S02]  /*0b10*/  IADD3 R15, R0, R14, R15 ;  /* 0x0000000e000f7210 */ /* 0x000fe40007ffe00f */
[----:B------:R1:W3:Y:S03]  /*0b20*/  @P3 LDG.E.EL.128 R36, desc[UR6][R6.64] ;  /* 0x0000000606243981 */ /* 0x0002e6000c2e1d00 */
[----:B------:R-:W-:-:S05]  /*0b30*/  IMAD.WIDE R8, R15, 0x4, R8 ;  /* 0x000000040f087825 */ /* 0x000fca00078e0208 */
[----:B------:R1:W3:Y:S01]  /*0b40*/  @P0 LDG.E.EL.128 R40, desc[UR6][R8.64] ;  /* 0x0000000608280981 */ /* 0x0002e2000c2e1d00 */
[----:B------:R-:W-:-:S04]  /*0b50*/  LOP3.LUT R52, R5, 0xc, R2, 0xf8, !PT ;  /* 0x0000000c05347812 */ /* 0x000fc800078ef802 */
[----:B------:R-:W-:-:S04]  /*0b60*/  SHF.R.S32.HI R5, RZ, 0x1f, R52 ;  /* 0x0000001fff057819 */ /* 0x000fc80000011434 */
[----:B------:R-:W-:-:S04]  /*0b70*/  LEA.HI R5, R5, R52, RZ, 0x4 ;  /* 0x0000003405057211 */ /* 0x000fc800078f20ff */
[----:B01----:R-:W-:-:S05]  /*0b80*/  LOP3.LUT R7, R5, 0xfff0, RZ, 0xc0, !PT ;  /* 0x0000fff005077812 */ /* 0x003fca00078ec0ff */
[----:B------:R-:W-:-:S05]  /*0b90*/  IMAD.IADD R7, R52, 0x1, -R7 ;  /* 0x0000000134077824 */ /* 0x000fca00078e0a07 */
[----:B------:R-:W-:-:S04]  /*0ba0*/  PRMT R0, R7, 0x8880, RZ ;  /* 0x0000888007007816 */ /* 0x000fc800000000ff */
[----:B------:R-:W-:-:S04]  /*0bb0*/  PRMT R0, R0, 0x7710, RZ ;  /* 0x0000771000007816 */ /* 0x000fc800000000ff */
[----:B------:R-:W-:Y:S02]  /*0bc0*/  SHF.R.U32.HI R4, RZ, 0xc, R0 ;  /* 0x0000000cff047819 */ /* 0x000fe40000011600 */
[----:B------:R-:W-:Y:S02]  /*0bd0*/  SHF.R.U32.HI R6, RZ, 0x2, R3 ;  /* 0x00000002ff067819 */ /* 0x000fe40000011603 */
[----:B------:R-:W-:Y:S02]  /*0be0*/  LOP3.LUT R4, R4, 0x7, RZ, 0xc0, !PT ;  /* 0x0000000704047812 */ /* 0x000fe400078ec0ff */
[----:B------:R-:W-:-:S03]  /*0bf0*/  SGXT.U32 R0, R6, 0x6 ;  /* 0x000000060600781a */ /* 0x000fc60000000000 */
[----:B------:R-:W-:Y:S01]  /*0c00*/  IMAD.IADD R4, R7, 0x1, R4 ;  /* 0x0000000107047824 */ /* 0x000fe200078e0204 */
[----:B------:R-:W-:Y:S01]  /*0c10*/  SHF.R.S32.HI R6, RZ, 0x4, R5 ;  /* 0x00000004ff067819 */ /* 0x000fe20000011405 */
[----:B------:R-:W-:Y:S01]  /*0c20*/  IMAD.SHL.U32 R53, R47, 0x100, RZ ;  /* 0x000001002f357824 */ /* 0x000fe200078e00ff */
[----:B------:R-:W-:Y:S02]  /*0c30*/  PRMT R55, R0, 0x6540, R47 ;  /* 0x0000654000377816 */ /* 0x000fe4000000002f */
[----:B------:R-:W-:Y:S02]  /*0c40*/  LOP3.LUT R5, R4, 0xf8, RZ, 0xc0, !PT ;  /* 0x000000f804057812 */ /* 0x000fe400078ec0ff */
[----:B------:R-:W-:Y:S01]  /*0c50*/  LEA.HI R8, R6, R6, RZ, 0x3 ;  /* 0x0000000606087211 */ /* 0x000fe200078f18ff */
[----:B------:R-:W-:Y:S01]  /*0c60*/  IMAD.HI R4, R55, 0x2aaaaaab, RZ ;  /* 0x2aaaaaab37047827 */ /* 0x000fe200078e02ff */
[----:B------:R-:W-:Y:S02]  /*0c70*/  LOP3.LUT R59, R53, 0x40, R0, 0xfe, !PT ;  /* 0x00000040353b7812 */ /* 0x000fe400078efe00 */
[----:B------:R-:W-:Y:S01]  /*0c80*/  LOP3.LUT R9, R8, 0x1ffffff8, RZ, 0xc0, !PT ;  /* 0x1ffffff808097812 */ /* 0x000fe200078ec0ff */
[----:B------:R-:W-:Y:S01]  /*0c90*/  IMAD.MOV R10, RZ, RZ, -R5 ;  /* 0x000000ffff0a7224 */ /* 0x000fe200078e0a05 */
[----:B------:R-:W-:-:S03]  /*0ca0*/  SHF.R.U32.HI R5, RZ, 0x1f, R4 ;  /* 0x0000001fff057819 */ /* 0x000fc60000011604 */
[----:B------:R-:W-:Y:S01]  /*0cb0*/  IMAD.IADD R54, R6, 0x1, -R9 ;  /* 0x0000000106367824 */ /* 0x000fe200078e0a09 */
[----:B------:R-:W-:Y:S01]  /*0cc0*/  PRMT R8, R10, 0x7710, RZ ;  /* 0x000077100a087816 */ /* 0x000fe200000000ff */
[----:B------:R-:W-:Y:S01]  /*0cd0*/  IMAD.HI R6, R59, 0x2aaaaaab, RZ ;  /* 0x2aaaaaab3b067827 */ /* 0x000fe200078e02ff */
[----:B------:R-:W-:Y:S02]  /*0ce0*/  LOP3.LUT R57, R53, 0x80, R0, 0xfe, !PT ;  /* 0x0000008035397812 */ /* 0x000fe400078efe00 */
[----:B------:R-:W-:Y:S01]  /*0cf0*/  LEA.HI R4, R4, R5, RZ, 0x1c ;  /* 0x0000000504047211 */ /* 0x000fe200078fe0ff */
[----:B------:R-:W-:Y:S01]  /*0d00*/  IMAD.IADD R5, R7, 0x1, R8 ;  /* 0x0000000107057824 */ /* 0x000fe200078e0208 */
[----:B------:R-:W-:Y:S01]  /*0d10*/  SHF.R.U32.HI R9, RZ, 0x1f, R6 ;  /* 0x0000001fff097819 */ /* 0x000fe20000011606 */
[----:B------:R-:W-:Y:S01]  /*0d20*/  IMAD.HI R8, R57, 0x2aaaaaab, RZ ;  /* 0x2aaaaaab39087827 */ /* 0x000fe200078e02ff */
[----:B------:R-:W-:Y:S02]  /*0d30*/  PRMT R47, R3, 0x6540, R47 ;  /* 0x00006540032f7816 */ /* 0x000fe4000000002f */
[----:B------:R-:W-:Y:S01]  /*0d40*/  ISETP.GE.AND P0, PT, R52, 0x100, PT ;  /* 0x000001003400780c */ /* 0x000fe20003f06270 */
[----:B------:R-:W-:Y:S01]  /*0d50*/  IMAD R7, R4, -0x60, R55 ;  /* 0xffffffa004077824 */ /* 0x000fe200078e0237 */
[----:B------:R-:W-:-:S02]  /*0d60*/  LOP3.LUT R4, R5, 0xffff, RZ, 0xc0, !PT ;  /* 0x0000ffff05047812 */ /* 0x000fc400078ec0ff */
[----:B------:R-:W-:Y:S01]  /*0d70*/  LEA.HI R6, R6, R9, RZ, 0x1c ;  /* 0x0000000906067211 */ /* 0x000fe200078fe0ff */
[----:B------:R-:W-:Y:S01]  /*0d80*/  IMAD.HI R56, R47, 0x2aaaaaab, RZ ;  /* 0x2aaaaaab2f387827 */ /* 0x000fe200078e02ff */
[----:B------:R-:W-:Y:S02]  /*0d90*/  SHF.R.U32.HI R11, RZ, 0x1f, R8 ;  /* 0x0000001fff0b7819 */ /* 0x000fe40000011608 */
[----:B------:R-:W-:Y:S01]  /*0da0*/  ISETP.LT.AND P1, PT, R55, 0x180, !P0 ;  /* 0x000001803700780c */ /* 0x000fe20004721270 */
[----:B------:R-:W-:Y:S01]  /*0db0*/  IMAD R29, R6, -0x60, R59 ;  /* 0xffffffa0061d7824 */ /* 0x000fe200078e023b */
[----:B------:R-:W-:Y:S02]  /*0dc0*/  PRMT R15, R4, 0x8880, RZ ;  /* 0x00008880040f7816 */ /* 0x000fe400000000ff */
[----:B------:R-:W-:Y:S02]  /*0dd0*/  ISETP.LT.AND P2, PT, R59, 0x180, !P0 ;  /* 0x000001803b00780c */ /* 0x000fe40004741270 */
[----:B------:R-:W-:Y:S01]  /*0de0*/  LEA.HI R28, R8, R11, RZ, 0x1c ;  /* 0x0000000b081c7211 */ /* 0x000fe200078fe0ff */
[----:B------:R-:W-:Y:S01]  /*0df0*/  IMAD R5, R7, 0x100, R52 ;  /* 0x0000010007057824 */ /* 0x000fe200078e0234 */
[----:B------:R-:W-:Y:S01]  /*0e00*/  SHF.R.U32.HI R13, RZ, 0x1f, R56 ;  /* 0x0000001fff0d7819 */ /* 0x000fe20000011638 */
[----:B------:R-:W-:Y:S01]  /*0e10*/  IMAD R54, R54, 0x8, R15 ;  /* 0x0000000836367824 */ /* 0x000fe200078e020f */
[----:B------:R-:W-:Y:S01]  /*0e20*/  LOP3.LUT R53, R53, 0xc0, R0, 0xfe, !PT ;  /* 0x000000c035357812 */ /* 0x000fe200078efe00 */
[----:B------:R-:W-:Y:S01]  /*0e30*/  IMAD R45, R29, 0x100, R52 ;  /* 0x000001001d2d7824 */ /* 0x000fe200078e0234 */
[----:B------:R-:W-:-:S02]  /*0e40*/  CS2R R16, SRZ ;  /* 0x0000000000107805 */ /* 0x000fc4000001ff00 */
[----:B------:R-:W-:Y:S02]  /*0e50*/  CS2R R18, SRZ ;  /* 0x0000000000127805 */ /* 0x000fe4000001ff00 */
[----:B------:R-:W-:Y:S01]  /*0e60*/  LEA.HI R56, R56, R13, RZ, 0x1c ;  /* 0x0000000d38387211 */ /* 0x000fe200078fe0ff */
[----:B------:R-:W0:Y:S01]  /*0e70*/  S2UR UR5, SR_CgaCtaId ;  /* 0x00000000000579c3 */ /* 0x000e220000008800 */
[----:B------:R-:W-:Y:S01]  /*0e80*/  IMAD R31, R28, -0x60, R57 ;  /* 0xffffffa01c1f7824 */ /* 0x000fe200078e0239 */
[----:B------:R-:W-:Y:S01]  /*0e90*/  ISETP.LT.AND P3, PT, R57, 0x180, !P0 ;  /* 0x000001803900780c */ /* 0x000fe20004761270 */
[----:B----4-:R-:W-:Y:S01]  /*0ea0*/  IMAD.WIDE R4, R5, 0x4, R48 ;  /* 0x0000000405047825 */ /* 0x010fe200078e0230 */
[----:B------:R-:W-:Y:S02]  /*0eb0*/  CS2R R12, SRZ ;  /* 0x00000000000c7805 */ /* 0x000fe4000001ff00 */
[----:B------:R-:W-:Y:S01]  /*0ec0*/  CS2R R14, SRZ ;  /* 0x00000000000e7805 */ /* 0x000fe2000001ff00 */
[----:B------:R-:W-:Y:S01]  /*0ed0*/  IMAD R63, R7, 0x40, R54 ;  /* 0x00000040073f7824 */ /* 0x000fe200078e0236 */
[----:B------:R-:W-:Y:S01]  /*0ee0*/  CS2R R20, SRZ ;  /* 0x0000000000147805 */ /* 0x000fe2000001ff00 */
[----:B------:R-:W-:Y:S01]  /*0ef0*/  IMAD.WIDE R44, R45, 0x4, R48 ;  /* 0x000000042d2c7825 */ /* 0x000fe200078e0230 */
[----:B------:R-:W-:Y:S01]  /*0f00*/  CS2R R22, SRZ ;  /* 0x0000000000167805 */ /* 0x000fe2000001ff00 */
[----:B------:R1:W4:Y:S02]  /*0f10*/  @P1 LDG.E.EL.128 R16, desc[UR6][R4.64] ;  /* 0x0000000604101981 */ /* 0x000324000c2e1d00 */
[----:B------:R-:W-:Y:S01]  /*0f20*/  IMAD.HI R58, R53, 0x2aaaaaab, RZ ;  /* 0x2aaaaaab353a7827 */ /* 0x000fe200078e02ff */
[----:B------:R-:W-:Y:S01]  /*0f30*/  CS2R R6, SRZ ;  /* 0x0000000000067805 */ /* 0x000fe2000001ff00 */
[----:B------:R0:W4:Y:S02]  /*0f40*/  @P2 LDG.E.EL.128 R12, desc[UR6][R44.64] ;  /* 0x000000062c0c2981 */ /* 0x000124000c2e1d00 */
[----:B------:R-:W-:-:S02]  /*0f50*/  IMAD R61, R31, 0x100, R52 ;  /* 0x000001001f3d7824 */ /* 0x000fc400078e0234 */
[----:B-----5:R-:W-:Y:S01]  /*0f60*/  IMAD.WIDE R62, R63, 0x4, R50 ;  /* 0x000000043f3e7825 */ /* 0x020fe200078e0232 */
[----:B------:R-:W-:Y:S02]  /*0f70*/  SHF.R.U32.HI R46, RZ, 0x6, R3 ;  /* 0x00000006ff2e7819 */ /* 0x000fe40000011603 */
[----:B-1----:R-:W-:Y:S01]  /*0f80*/  CS2R R4, SRZ ;  /* 0x0000000000047805 */ /* 0x002fe2000001ff00 */
[----:B------:R-:W-:Y:S01]  /*0f90*/  IMAD.WIDE R60, R61, 0x4, R48 ;  /* 0x000000043d3c7825 */ /* 0x000fe200078e0230 */
[----:B------:R1:W4:Y:S01]  /*0fa0*/  @P1 LDG.E.EL.128 R20, desc[UR6][R62.64] ;  /* 0x000000063e141981 */ /* 0x000322000c2e1d00 */
[----:B0-----:R-:W-:Y:S02]  /*0fb0*/  SHF.R.U32.HI R45, RZ, 0x1f, R58 ;  /* 0x0000001fff2d7819 */ /* 0x001fe4000001163a */
[----:B------:R-:W-:Y:S01]  /*0fc0*/  IMAD.SHL.U32 R44, R3, 0x40, RZ ;  /* 0x00000040032c7824 */ /* 0x000fe200078e00ff */
[----:B------:R-:W-:Y:S01]  /*0fd0*/  CS2R R8, SRZ ;  /* 0x0000000000087805 */ /* 0x000fe2000001ff00 */
[--C-:B------:R-:W-:Y:S01]  /*0fe0*/  IMAD R65, R29, 0x40, R54.reuse ;  /* 0x000000401d417824 */ /* 0x100fe200078e0236 */
[----:B------:R-:W-:Y:S01]  /*0ff0*/  CS2R R10, SRZ ;  /* 0x00000000000a7805 */ /* 0x000fe2000001ff00 */
[----:B------:R-:W-:Y:S01]  /*1000*/  IMAD R67, R31, 0x40, R54 ;  /* 0x000000401f437824 */ /* 0x000fe200078e0236 */
[----:B------:R0:W5:Y:S01]  /*1010*/  @P3 LDG.E.EL.128 R4, desc[UR6][R60.64] ;  /* 0x000000063c043981 */ /* 0x000162000c2e1d00 */
[----:B------:R-:W-:Y:S01]  /*1020*/  IMAD.WIDE R64, R65, 0x4, R50 ;  /* 0x0000000441407825 */ /* 0x000fe200078e0232 */
[----:B-1----:R-:W-:-:S02]  /*1030*/  SGXT.U32 R63, R46, 0x2 ;  /* 0x000000022e3f781a */ /* 0x002fc40000000000 */
[----:B------:R-:W-:Y:S02]  /*1040*/  CS2R R28, SRZ ;  /* 0x00000000001c7805 */ /* 0x000fe4000001ff00 */
[----:B------:R-:W-:Y:S02]  /*1050*/  CS2R R30, SRZ ;  /* 0x00000000001e7805 */ /* 0x000fe4000001ff00 */
[----:B------:R-:W-:Y:S01]  /*1060*/  LEA.HI R58, R58, R45, RZ, 0x1c ;  /* 0x0000002d3a3a7211 */ /* 0x000fe200078fe0ff */
[----:B------:R1:W5:Y:S01]  /*1070*/  @P2 LDG.E.EL.128 R8, desc[UR6][R64.64] ;  /* 0x0000000640082981 */ /* 0x000362000c2e1d00 */
[----:B------:R-:W-:Y:S02]  /*1080*/  LOP3.LUT R46, R44, 0xfc0, RZ, 0xc0, !PT ;  /* 0x00000fc02c2e7812 */ /* 0x000fe400078ec0ff */
[----:B------:R-:W1:Y:S01]  /*1090*/  LDC.64 R44, c[0x0][0x218] ;  /* 0x00008600ff2c7b82 */ /* 0x000e620000000a00 */
[----:B0-----:R-:W-:Y:S01]  /*10a0*/  IMAD.WIDE R60, R67, 0x4, R50 ;  /* 0x00000004433c7825 */ /* 0x001fe200078e0232 */
[----:B------:R-:W-:-:S04]  /*10b0*/  UMOV UR4, 0x400 ;  /* 0x0000040000047882 */ /* 0x000fc80000000000 */
[----:B------:R0:W5:Y:S01]  /*10c0*/  @P3 LDG.E.EL.128 R28, desc[UR6][R60.64] ;  /* 0x000000063c1c3981 */ /* 0x000162000c2e1d00 */
[----:B------:R-:W-:Y:S01]  /*10d0*/  UPRMT UR4, UR5, 0x654, UR4 ;  /* 0x0000065405047896 */ /* 0x000fe20008000004 */
[C---:B-1----:R-:W-:Y:S02]  /*10e0*/  LOP3.LUT R64, R46.reuse, 0x10, RZ, 0xfc, !PT ;  /* 0x000000102e407812 */ /* 0x042fe400078efcff */
[C---:B------:R-:W-:Y:S02]  /*10f0*/  LOP3.LUT R66, R46.reuse, 0x20, RZ, 0xfc, !PT ;  /* 0x000000202e427812 */ /* 0x040fe400078efcff */
[C---:B------:R-:W-:Y:S02]  /*1100*/  LOP3.LUT R68, R46.reuse, 0x30, RZ, 0xfc, !PT ;  /* 0x000000302e447812 */ /* 0x040fe400078efcff */
[----:B------:R-:W-:Y:S02]  /*1110*/  LOP3.LUT R62, R46, R63, RZ, 0xfc, !PT ;  /* 0x0000003f2e3e7212 */ /* 0x000fe400078efcff */
[----:B------:R-:W-:-:S02]  /*1120*/  LEA.HI R65, R64, UR4, RZ, 0x1e ;  /* 0x0000000440417c11 */ /* 0x000fc4000f8ff0ff */
[----:B------:R-:W-:Y:S02]  /*1130*/  LEA.HI R63, R46, UR4, RZ, 0x1e ;  /* 0x000000042e3f7c11 */ /* 0x000fe4000f8ff0ff */
[----:B------:R-:W-:Y:S02]  /*1140*/  LEA.HI R67, R66, UR4, RZ, 0x1e ;  /* 0x0000000442437c11 */ /* 0x000fe4000f8ff0ff */
[----:B------:R-:W-:Y:S02]  /*1150*/  LEA.HI R69, R68, UR4, RZ, 0x1e ;  /* 0x0000000444457c11 */ /* 0x000fe4000f8ff0ff */
[----:B------:R-:W-:Y:S01]  /*1160*/  ISETP.GE.AND P4, PT, R47, 0x180, PT ;  /* 0x000001802f00780c */ /* 0x000fe20003f86270 */
[----:B------:R-:W-:Y:S02]  /*1170*/  IMAD R47, R56, -0x60, R47 ;  /* 0xffffffa0382f7824 */ /* 0x000fe400078e022f */
[----:B0-----:R-:W-:Y:S02]  /*1180*/  IMAD R61, R58, -0x60, R53 ;  /* 0xffffffa03a3d7824 */ /* 0x001fe400078e0235 */
[C---:B------:R-:W-:Y:S01]  /*1190*/  IMAD R46, R62.reuse, 0x4, R65 ;  /* 0x000000043e2e7824 */ /* 0x040fe200078e0241 */
[----:B------:R-:W-:Y:S01]  /*11a0*/  ISETP.LT.AND P0, PT, R53, 0x180, !P0 ;  /* 0x000001803500780c */ /* 0x000fe20004701270 */
[----:B------:R-:W-:-:S02]  /*11b0*/  IMAD R63, R62, 0x4, R63 ;  /* 0x000000043e3f7824 */ /* 0x000fc400078e023f */
[C---:B------:R-:W-:Y:S02]  /*11c0*/  IMAD R65, R62.reuse, 0x4, R67 ;  /* 0x000000043e417824 */ /* 0x040fe400078e0243 */
[----:B------:R-:W-:Y:S02]  /*11d0*/  IMAD R62, R62, 0x4, R69 ;  /* 0x000000043e3e7824 */ /* 0x000fe400078e0245 */
[--C-:B------:R-:W-:Y:S02]  /*11e0*/  IMAD R55, R55, 0x100, R52.reuse ;  /* 0x0000010037377824 */ /* 0x100fe400078e0234 */
[--C-:B------:R-:W-:Y:S02]  /*11f0*/  IMAD R59, R59, 0x100, R52.reuse ;  /* 0x000001003b3b7824 */ /* 0x100fe400078e0234 */
[--C-:B------:R-:W-:Y:S02]  /*1200*/  IMAD R57, R57, 0x100, R52.reuse ;  /* 0x0000010039397824 */ /* 0x100fe400078e0234 */
[----:B------:R-:W-:-:S02]  /*1210*/  IMAD R53, R53, 0x100, R52 ;  /* 0x0000010035357824 */ /* 0x000fc400078e0234 */
[----:B------:R-:W-:Y:S02]  /*1220*/  IMAD R69, R61, 0x100, R52 ;  /* 0x000001003d457824 */ /* 0x000fe400078e0234 */
[----:B------:R-:W-:Y:S02]  /*1230*/  IMAD.WIDE R66, R47, 0x4, R44 ;  /* 0x000000042f427825 */ /* 0x000fe400078e022c */
[----:B------:R-:W0:Y:S02]  /*1240*/  LDC.64 R44, c[0x0][0x238] ;  /* 0x00008e00ff2c7b82 */ /* 0x000e240000000a00 */
[----:B------:R-:W-:Y:S02]  /*1250*/  IMAD R71, R61, 0x40, R54 ;  /* 0x000000403d477824 */ /* 0x000fe400078e0236 */
[----:B------:R-:W-:-:S04]  /*1260*/  IMAD.MOV.U32 R52, RZ, RZ, RZ ;  /* 0x000000ffff347224 */ /* 0x000fc800078e00ff */
[----:B------:R-:W1:Y:S02]  /*1270*/  LDC.64 R60, c[0x0][0x210] ;  /* 0x00008400ff3c7b82 */ /* 0x000e640000000a00 */
[----:B------:R0:W5:Y:S01]  /*1280*/  @!P4 LDG.E.EL R52, desc[UR6][R66.64] ;  /* 0x000000064234c981 */ /* 0x000162000c2e1900 */
[----:B------:R-:W-:-:S04]  /*1290*/  IMAD.WIDE R48, R69, 0x4, R48 ;  /* 0x0000000445307825 */ /* 0x000fc800078e0230 */
[----:B------:R-:W-:-:S04]  /*12a0*/  IMAD.WIDE R50, R71, 0x4, R50 ;  /* 0x0000000447327825 */ /* 0x000fc800078e0232 */
[----:B0-----:R-:W-:Y:S01]  /*12b0*/  IMAD.WIDE R66, R47, 0x4, R44 ;  /* 0x000000042f427825 */ /* 0x001fe200078e022c */
[----:B------:R-:W-:-:S03]  /*12c0*/  CS2R R44, SRZ ;  /* 0x00000000002c7805 */ /* 0x000fc6000001ff00 */
[----:B-1----:R-:W-:-:S04]  /*12d0*/  IMAD.WIDE R54, R55, 0x4, R60 ;  /* 0x0000000437367825 */ /* 0x002fc800078e023c */
[----:B------:R-:W-:-:S04]  /*12e0*/  IMAD.WIDE R58, R59, 0x4, R60 ;  /* 0x000000043b3a7825 */ /* 0x000fc800078e023c */
[----:B------:R-:W-:-:S04]  /*12f0*/  IMAD.WIDE R56, R57, 0x4, R60 ;  /* 0x0000000439387825 */ /* 0x000fc800078e023c */
[----:B------:R-:W-:Y:S01]  /*1300*/  IMAD.WIDE R60, R53, 0x4, R60 ;  /* 0x00000004353c7825 */ /* 0x000fe200078e023c */
[----:B--2---:R-:W-:Y:S04]  /*1310*/  STS [R63], R32 ;  /* 0x000000203f007388 */ /* 0x004fe80000000800 */
[----:B------:R0:W-:Y:S04]  /*1320*/  STS [R46+0x40], R33 ;  /* 0x000040212e007388 */ /* 0x0001e80000000800 */
[----:B------:R-:W-:Y:S04]  /*1330*/  STS [R65+0x80], R34 ;  /* 0x0000802241007388 */ /* 0x000fe80000000800 */
[----:B------:R1:W-:Y:S04]  /*1340*/  STS [R62+0xc0], R35 ;  /* 0x0000c0233e007388 */ /* 0x0003e80000000800 */
[----:B---3--:R-:W-:Y:S01]  /*1350*/  STS [R63+0x10], R24 ;  /* 0x000010183f007388 */ /* 0x008fe20000000800 */
[----:B0-----:R-:W-:-:S03]  /*1360*/  CS2R R32, SRZ ;  /* 0x0000000000207805 */ /* 0x001fc6000001ff00 */
[----:B------:R0:W-:Y:S01]  /*1370*/  STS [R46+0x50], R25 ;  /* 0x000050192e007388 */ /* 0x0001e20000000800 */
[----:B-1----:R-:W-:-:S03]  /*1380*/  CS2R R34, SRZ ;  /* 0x0000000000227805 */ /* 0x002fc6000001ff00 */
[----:B------:R-:W-:Y:S04]  /*1390*/  STS [R65+0x90], R26 ;  /* 0x0000901a41007388 */ /* 0x000fe80000000800 */
[----:B------:R1:W-:Y:S01]  /*13a0*/  STS [R62+0xd0], R27 ;  /* 0x0000d01b3e007388 */ /* 0x0003e20000000800 */
[----:B0-----:R-:W-:-:S03]  /*13b0*/  CS2R R24, SRZ ;  /* 0x0000000000187805 */ /* 0x001fc6000001ff00 */
[----:B------:R0:W2:Y:S01]  /*13c0*/  @P0 LDG.E.EL.128 R32, desc[UR6][R48.64] ;  /* 0x0000000630200981 */ /* 0x0000a2000c2e1d00 */
[----:B-1----:R-:W-:-:S03]  /*13d0*/  CS2R R26, SRZ ;  /* 0x00000000001a7805 */ /* 0x002fc6000001ff00 */
[----:B------:R-:W-:Y:S04]  /*13e0*/  STS [R63+0x20], R36 ;  /* 0x000020243f007388 */ /* 0x000fe80000000800 */
[----:B------:R1:W2:Y:S04]  /*13f0*/  @P0 LDG.E.EL.128 R24, desc[UR6][R50.64] ;  /* 0x0000000632180981 */ /* 0x0002a8000c2e1d00 */
[----:B------:R3:W-:Y:S04]  /*1400*/  STS [R46+0x60], R37 ;  /* 0x000060252e007388 */ /* 0x0007e80000000800 */
[----:B------:R-:W-:Y:S04]  /*1410*/  STS [R65+0xa0], R38 ;  /* 0x0000a02641007388 */ /* 0x000fe80000000800 */
[----:B------:R1:W-:Y:S04]  /*1420*/  STS [R62+0xe0], R39 ;  /* 0x0000e0273e007388 */ /* 0x0003e80000000800 */
[----:B------:R-:W-:Y:S01]  /*1430*/  STS [R63+0x30], R40 ;  /* 0x000030283f007388 */ /* 0x000fe20000000800 */
[----:B---3--:R-:W-:-:S03]  /*1440*/  CS2R R36, SRZ ;  /* 0x0000000000247805 */ /* 0x008fc6000001ff00 */
[----:B------:R3:W-:Y:S01]  /*1450*/  STS [R46+0x70], R41 ;  /* 0x000070292e007388 */ /* 0x0007e20000000800 */
[----:B0-----:R-:W-:Y:S02]  /*1460*/  CS2R R48, SRZ ;  /* 0x0000000000307805 */ /* 0x001fe4000001ff00 */
[----:B-1----:R-:W-:Y:S01]  /*1470*/  CS2R R38, SRZ ;  /* 0x0000000000267805 */ /* 0x002fe2000001ff00 */
[----:B------:R-:W-:Y:S01]  /*1480*/  STS [R65+0xb0], R42 ;  /* 0x0000b02a41007388 */ /* 0x000fe20000000800 */
[----:B------:R-:W-:-:S03]  /*1490*/  CS2R R50, SRZ ;  /* 0x0000000000327805 */ /* 0x000fc6000001ff00 */
[----:B------:R0:W-:Y:S01]  /*14a0*/  STS [R62+0xf0], R43 ;  /* 0x0000f02b3e007388 */ /* 0x0001e20000000800 */
[----:B---3--:R-:W-:Y:S02]  /*14b0*/  CS2R R40, SRZ ;  /* 0x0000000000287805 */ /* 0x008fe4000001ff00 */
[----:B------:R-:W-:Y:S01]  /*14c0*/  CS2R R46, SRZ ;  /* 0x00000000002e7805 */ /* 0x000fe2000001ff00 */
[----:B------:R-:W3:Y:S04]  /*14d0*/  @P1 LDG.E.EL.128 R36, desc[UR6][R54.64] ;  /* 0x0000000636241981 */ /* 0x000ee8000c2e1d00 */
[----:B------:R-:W3:Y:S01]  /*14e0*/  @P0 LDG.E.EL.128 R48, desc[UR6][R60.64] ;  /* 0x000000063c300981 */ /* 0x000ee2000c2e1d00 */
[----:B0-----:R-:W-:-:S03]  /*14f0*/  CS2R R42, SRZ ;  /* 0x00000000002a7805 */ /* 0x001fc6000001ff00 */
[----:B------:R-:W3:Y:S04]  /*1500*/  @P3 LDG.E.EL.128 R44, desc[UR6][R56.64] ;  /* 0x00000006382c3981 */ /* 0x000ee8000c2e1d00 */
[----:B------:R-:W3:Y:S01]  /*1510*/  @P2 LDG.E.EL.128 R40, desc[UR6][R58.64] ;  /* 0x000000063a282981 */ /* 0x000ee2000c2e1d00 */
[----:B------:R-:W-:Y:S01]  /*1520*/  IMAD.MOV.U32 R53, RZ, RZ, RZ ;  /* 0x000000ffff357224 */ /* 0x000fe200078e00ff */
[----:B------:R-:W-:Y:S06]  /*1530*/  BAR.SYNC.DEFER_BLOCKING 0x0 ;  /* 0x0000000000007b1d */ /* 0x000fec0000010000 */
[----:B------:R0:W3:Y:S01]  /*1540*/  @!P4 LDG.E.EL R53, desc[UR6][R66.64] ;  /* 0x000000064235c981 */ /* 0x0000e2000c2e1900 */
[----:B------:R-:W-:-:S04]  /*1550*/  LOP3.LUT R2, R2, 0x3fc, RZ, 0xc0, !PT ;  /* 0x000003fc02027812 */ /* 0x000fc800078ec0ff */
[C---:B------:R-:W-:Y:S02]  /*1560*/  LOP3.LUT R62, R2.reuse, 0x400, RZ, 0xfc, !PT ;  /* 0x00000400023e7812 */ /* 0x040fe400078efcff */
[C---:B------:R-:W-:Y:S02]  /*1570*/  LOP3.LUT R63, R2.reuse, 0x800, RZ, 0xfc, !PT ;  /* 0x00000800023f7812 */ /* 0x040fe400078efcff */
[----:B------:R-:W-:Y:S02]  /*1580*/  LOP3.LUT R64, R2, 0xc00, RZ, 0xfc, !PT ;  /* 0x00000c0002407812 */ /* 0x000fe400078efcff */
[----:B------:R-:W-:Y:S02]  /*1590*/  SHF.R.U32.HI R62, RZ, 0x2, R62 ;  /* 0x00000002ff3e7819 */ /* 0x000fe4000001163e */
[----:B------:R-:W-:Y:S02]  /*15a0*/  SHF.R.U32.HI R63, RZ, 0x2, R63 ;  /* 0x00000002ff3f7819 */ /* 0x000fe4000001163f */
[----:B------:R-:W-:-:S02]  /*15b0*/  SHF.R.U32.HI R65, RZ, 0x2, R64 ;  /* 0x00000002ff417819 */ /* 0x000fc40000011640 */
[----:B------:R-:W-:Y:S02]  /*15c0*/  LOP3.LUT R64, R62, 0x1fc, RZ, 0xc0, !PT ;  /* 0x000001fc3e407812 */ /* 0x000fe400078ec0ff */
[----:B------:R-:W-:Y:S02]  /*15d0*/  LOP3.LUT R62, R3, 0xfc, RZ, 0xc0, !PT ;  /* 0x000000fc033e7812 */ /* 0x000fe400078ec0ff */
[----:B------:R-:W-:Y:S02]  /*15e0*/  LOP3.LUT R68, R63, 0x2fc, RZ, 0xc0, !PT ;  /* 0x000002fc3f447812 */ /* 0x000fe400078ec0ff */
[----:B0-----:R-:W-:Y:S01]  /*15f0*/  LOP3.LUT R66, R65, 0x3fc, RZ, 0xc0, !PT ;  /* 0x000003fc41427812 */ /* 0x001fe200078ec0ff */
[----:B------:R-:W-:Y:S02]  /*1600*/  VIADD R63, R62, UR4 ;  /* 0x000000043e3f7c36 */ /* 0x000fe40008000000 */
[----:B------:R-:W-:Y:S02]  /*1610*/  VIADD R65, R64, UR4 ;  /* 0x0000000440417c36 */ /* 0x000fe40008000000 */
[----:B------:R-:W-:-:S02]  /*1620*/  VIADD R67, R68, UR4 ;  /* 0x0000000444437c36 */ /* 0x000fc40008000000 */
[----:B------:R-:W-:Y:S02]  /*1630*/  VIADD R69, R66, UR4 ;  /* 0x0000000442457c36 */ /* 0x000fe40008000000 */
[C---:B------:R-:W-:Y:S02]  /*1640*/  IMAD R64, R2.reuse, 0x4, R63 ;  /* 0x0000000402407824 */ /* 0x040fe400078e023f */
[C---:B------:R-:W-:Y:S02]  /*1650*/  IMAD R63, R2.reuse, 0x4, R65 ;  /* 0x00000004023f7824 */ /* 0x040fe400078e0241 */
[C---:B------:R-:W-:Y:S02]  /*1660*/  IMAD R62, R2.reuse, 0x4, R67 ;  /* 0x00000004023e7824 */ /* 0x040fe400078e0243 */
[----:B------:R-:W-:Y:S02]  /*1670*/  IMAD R2, R2, 0x4, R69 ;  /* 0x0000000402027824 */ /* 0x000fe400078e0245 */
[----:B----4-:R-:W-:Y:S01]  /*1680*/  FADD R16, R20, R16 ;  /* 0x0000001014107221 */ /* 0x010fe20000000000 */
[----:B------:R-:W-:Y:S01]  /*1690*/  FADD R17, R21, R17 ;  /* 0x0000001115117221 */ /* 0x000fe20000000000 */
[----:B------:R-:W-:Y:S01]  /*16a0*/  FADD R18, R22, R18 ;  /* 0x0000001216127221 */ /* 0x000fe20000000000 */
[----:B-----5:R-:W-:Y:S01]  /*16b0*/  FADD R11, R11, R15 ;  /* 0x0000000f0b0b7221 */ /* 0x020fe20000000000 */
[----:B------:R-:W-:Y:S01]  /*16c0*/  FADD R19, R23, R19 ;  /* 0x0000001317137221 */ /* 0x000fe20000000000 */
[----:B------:R-:W-:Y:S01]  /*16d0*/  FADD R8, R8, R12 ;  /* 0x0000000c08087221 */ /* 0x000fe20000000000 */
[----:B------:R-:W-:Y:S01]  /*16e0*/  FADD R9, R9, R13 ;  /* 0x0000000d09097221 */ /* 0x000fe20000000000 */
[----:B------:R-:W-:Y:S01]  /*16f0*/  FADD R10, R10, R14 ;  /* 0x0000000e0a0a7221 */ /* 0x000fe20000000000 */
[----:B------:R-:W-:Y:S01]  /*1700*/  LOP3.LUT R15, R3, 0xff, RZ, 0xc0, !PT ;  /* 0x000000ff030f7812 */ /* 0x000fe200078ec0ff */
[----:B------:R-:W-:Y:S01]  /*1710*/  LDS R12, [R64] ;  /* 0x00000000400c7984 */ /* 0x000fe20000000800 */
[----:B------:R-:W-:Y:S01]  /*1720*/  FADD R4, R28, R4 ;  /* 0x000000041c047221 */ /* 0x000fe20000000000 */
[----:B------:R-:W-:Y:S01]  /*1730*/  FADD R29, R29, R5 ;  /* 0x000000051d1d7221 */ /* 0x000fe20000000000 */
[----:B------:R-:W-:Y:S01]  /*1740*/  FADD R30, R30, R6 ;  /* 0x000000061e1e7221 */ /* 0x000fe20000000000 */
[----:B------:R-:W-:Y:S01]  /*1750*/  FADD R31, R31, R7 ;  /* 0x000000071f1f7221 */ /* 0x000fe20000000000 */
[----:B------:R-:W-:Y:S04]  /*1760*/  LDS R13, [R64+0x4] ;  /* 0x00000400400d7984 */ /* 0x000fe80000000800 */
        /* <DEDUP_REMOVED lines=9> */
[----:B------:R0:W-:Y:S04]  /*1800*/  LDS R68, [R62+0x200c] ;  /* 0x00200c003e447984 */ /* 0x0001e80000000800 */
[----:B------:R-:W-:Y:S04]  /*1810*/  LDS R6, [R2+0x3000] ;  /* 0x0030000002067984 */ /* 0x000fe80000000800 */
[----:B------:R-:W-:Y:S04]  /*1820*/  LDS R5, [R2+0x3004] ;  /* 0x0030040002057984 */ /* 0x000fe80000000800 */
[----:B------:R-:W-:Y:S04]  /*1830*/  LDS R3, [R2+0x3008] ;  /* 0x0030080002037984 */ /* 0x000fe80000000800 */
[----:B------:R-:W-:Y:S01]  /*1840*/  LDS R7, [R2+0x300c] ;  /* 0x00300c0002077984 */ /* 0x000fe20000000800 */
[----:B------:R-:W-:Y:S01]  /*1850*/  LEA R15, R15, UR4, 0x3 ;  /* 0x000000040f0f7c11 */ /* 0x000fe2000f8e18ff */
[----:B------:R-:W-:Y:S01]  /*1860*/  BAR.SYNC.DEFER_BLOCKING 0x0 ;  /* 0x0000000000007b1d */ /* 0x000fe20000010000 */
[----:B0-----:R-:W-:-:S02]  /*1870*/  LOP3.LUT R62, R0, 0x40, RZ, 0xfc, !PT ;  /* 0x00000040003e7812 */ /* 0x001fc400078efcff */
[----:B------:R-:W-:-:S03]  /*1880*/  LEA R63, R0, UR4, 0x3 ;  /* 0x00000004003f7c11 */ /* 0x000fc6000f8e18ff */
[----:B------:R-:W-:Y:S02]  /*1890*/  STS [R15], R52 ;  /* 0x000000340f007388 */ /* 0x000fe40000000800 */
[----:B------:R-:W-:Y:S01]  /*18a0*/  BAR.SYNC.DEFER_BLOCKING 0x0 ;  /* 0x0000000000007b1d */ /* 0x000fe20000010000 */
[----:B------:R-:W-:-:S05]  /*18b0*/  LEA R62, R62, UR4, 0x3 ;  /* 0x000000043e3e7c11 */ /* 0x000fca000f8e18ff */
[----:B------:R-:W0:Y:S04]  /*18c0*/  LDS R64, [R63] ;  /* 0x000000003f407984 */ /* 0x000e280000000800 */
[----:B------:R-:W1:Y:S01]  /*18d0*/  LDS R2, [R62] ;  /* 0x000000003e027984 */ /* 0x000e620000000800 */
[----:B--2---:R-:W-:Y:S01]  /*18e0*/  FADD R24, R24, R32 ;  /* 0x0000002018187221 */ /* 0x004fe20000000000 */
[----:B------:R-:W-:Y:S01]  /*18f0*/  LOP3.LUT R32, R0, 0x80, RZ, 0xfc, !PT ;  /* 0x0000008000207812 */ /* 0x000fe200078efcff */
[----:B------:R-:W-:-:S03]  /*1900*/  FADD R26, R26, R34 ;  /* 0x000000221a1a7221 */ /* 0x000fc60000000000 */
[----:B------:R-:W-:Y:S02]  /*1910*/  LEA R34, R32, UR4, 0x3 ;  /* 0x0000000420227c11 */ /* 0x000fe4000f8e18ff */
[----:B------:R-:W-:Y:S01]  /*1920*/  LOP3.LUT R32, R0, 0xc0, RZ, 0xfc, !PT ;  /* 0x000000c000207812 */ /* 0x000fe200078efcff */
[----:B------:R-:W-:Y:S02]  /*1930*/  FADD R25, R25, R33 ;  /* 0x0000002119197221 */ /* 0x000fe40000000000 */
[----:B------:R-:W2:Y:S01]  /*1940*/  LDS R0, [R34] ;  /* 0x0000000022007984 */ /* 0x000ea20000000800 */
[----:B------:R-:W-:-:S05]  /*1950*/  LEA R32, R32, UR4, 0x3 ;  /* 0x0000000420207c11 */ /* 0x000fca000f8e18ff */
[----:B------:R-:W4:Y:S01]  /*1960*/  LDS R33, [R32] ;  /* 0x0000000020217984 */ /* 0x000f220000000800 */
[----:B------:R-:W-:Y:S01]  /*1970*/  BAR.SYNC.DEFER_BLOCKING 0x0 ;  /* 0x0000000000007b1d */ /* 0x000fe20000010000 */
[----:B------:R-:W-:-:S05]  /*1980*/  FADD R27, R27, R35 ;  /* 0x000000231b1b7221 */ /* 0x000fca0000000000 */
[----:B---3--:R3:W-:Y:S02]  /*1990*/  STS [R15], R53 ;  /* 0x000000350f007388 */ /* 0x0087e40000000800 */
[----:B------:R-:W-:Y:S01]  /*19a0*/  BAR.SYNC.DEFER_BLOCKING 0x0 ;  /* 0x0000000000007b1d */ /* 0x000fe20000010000 */
[C---:B0-----:R-:W-:Y:S01]  /*19b0*/  FADD R69, R64.reuse, R36 ;  /* 0x0000002440457221 */ /* 0x041fe20000000000 */
[----:B------:R-:W-:-:S04]  /*19c0*/  FADD R36, R64, R37 ;  /* 0x0000002540247221 */ /* 0x000fc80000000000 */
[----:B------:R-:W0:Y:S04]  /*19d0*/  LDS R63, [R63] ;  /* 0x000000003f3f7984 */ /* 0x000e280000000800 */
[----:B------:R-:W5:Y:S04]  /*19e0*/  LDS R62, [R62] ;  /* 0x000000003e3e7984 */ /* 0x000f680000000800 */
[----:B------:R2:W5:Y:S04]  /*19f0*/  LDS R35, [R34] ;  /* 0x0000000022237984 */ /* 0x0005680000000800 */
[----:B------:R-:W5:Y:S01]  /*1a00*/  LDS R32, [R32] ;  /* 0x0000000020207984 */ /* 0x000f620000000800 */
[----:B------:R-:W-:Y:S01]  /*1a10*/  FADD R37, R64, R38 ;  /* 0x0000002640257221 */ /* 0x000fe20000000000 */
[----:B------:R-:W-:Y:S01]  /*1a20*/  FADD R17, R36, R17 ;  /* 0x0000001124117221 */ /* 0x000fe20000000000 */
[C---:B-1----:R-:W-:Y:S01]  /*1a30*/  FADD R36, R2.reuse, R41 ;  /* 0x0000002902247221 */ /* 0x042fe20000000000 */
[C---:B------:R-:W-:Y:S01]  /*1a40*/  FADD R38, R2.reuse, R43 ;  /* 0x0000002b02267221 */ /* 0x040fe20000000000 */
[----:B------:R-:W-:Y:S01]  /*1a50*/  FADD R18, R37, R18 ;  /* 0x0000001225127221 */ /* 0x000fe20000000000 */
[----:B------:R-:W-:Y:S01]  /*1a60*/  FADD R37, R2, R40 ;  /* 0x0000002802257221 */ /* 0x000fe20000000000 */
[----:B---3--:R-:W-:Y:S01]  /*1a70*/  FADD R15, R36, R9 ;  /* 0x00000009240f7221 */ /* 0x008fe20000000000 */
[----:B--2---:R-:W-:Y:S01]  /*1a80*/  FADD R9, R0, R44 ;  /* 0x0000002c00097221 */ /* 0x004fe20000000000 */
[----:B------:R-:W-:Y:S01]  /*1a90*/  FADD R64, R64, R39 ;  /* 0x0000002740407221 */ /* 0x000fe20000000000 */
[----:B------:R-:W-:Y:S01]  /*1aa0*/  FADD R36, R38, R11 ;  /* 0x0000000b26247221 */ /* 0x000fe20000000000 */
[----:B------:R-:W-:Y:S01]  /*1ab0*/  FADD R39, R2, R42 ;  /* 0x0000002a02277221 */ /* 0x000fe20000000000 */
[C---:B------:R-:W-:Y:S01]  /*1ac0*/  FADD R11, R0.reuse, R46 ;  /* 0x0000002e000b7221 */ /* 0x040fe20000000000 */
[----:B------:R-:W-:Y:S01]  /*1ad0*/  FADD R2, R37, R8 ;  /* 0x0000000825027221 */ /* 0x000fe20000000000 */
[C---:B------:R-:W-:Y:S01]  /*1ae0*/  FADD R8, R0.reuse, R45 ;  /* 0x0000002d00087221 */ /* 0x040fe20000000000 */
[----:B------:R-:W-:Y:S01]  /*1af0*/  FADD R4, R9, R4 ;  /* 0x0000000409047221 */ /* 0x000fe20000000000 */
[----:B------:R-:W-:Y:S01]  /*1b00*/  FADD R0, R0, R47 ;  /* 0x0000002f00007221 */ /* 0x000fe20000000000 */
[----:B----4-:R-:W-:Y:S01]  /*1b10*/  FADD R9, R33, R48 ;  /* 0x0000003021097221 */ /* 0x010fe20000000000 */
[----:B------:R-:W-:Y:S01]  /*1b20*/  FADD R30, R11, R30 ;  /* 0x0000001e0b1e7221 */ /* 0x000fe20000000000 */
[C---:B------:R-:W-:Y:S01]  /*1b30*/  FADD R11, R33.reuse, R50 ;  /* 0x00000032210b7221 */ /* 0x040fe20000000000 */
[----:B------:R-:W-:Y:S01]  /*1b40*/  FADD R29, R8, R29 ;  /* 0x0000001d081d7221 */ /* 0x000fe20000000000 */
[----:B------:R-:W-:Y:S01]  /*1b50*/  FADD R31, R0, R31 ;  /* 0x0000001f001f7221 */ /* 0x000fe20000000000 */
[----:B------:R-:W-:Y:S01]  /*1b60*/  FADD R8, R33, R51 ;  /* 0x0000003321087221 */ /* 0x000fe20000000000 */
[----:B------:R-:W-:Y:S01]  /*1b70*/  FADD R24, R9, R24 ;  /* 0x0000001809187221 */ /* 0x000fe20000000000 */
[----:B------:R-:W-:Y:S01]  /*1b80*/  FADD R16, R69, R16 ;  /* 0x0000001045107221 */ /* 0x000fe20000000000 */
[----:B------:R-:W-:Y:S01]  /*1b90*/  FADD R34, R39, R10 ;  /* 0x0000000a27227221 */ /* 0x000fe20000000000 */
[----:B------:R-:W-:Y:S01]  /*1ba0*/  FADD R0, R33, R49 ;  /* 0x0000003121007221 */ /* 0x000fe20000000000 */
[----:B------:R-:W-:Y:S01]  /*1bb0*/  FADD R26, R11, R26 ;  /* 0x0000001a0b1a7221 */ /* 0x000fe20000000000 */
[--C-:B0-----:R-:W-:Y:S01]  /*1bc0*/  FADD R9, R12, R63.reuse ;  /* 0x0000003f0c097221 */ /* 0x101fe20000000000 */
[--C-:B------:R-:W-:Y:S01]  /*1bd0*/  FADD R10, R13, R63.reuse ;  /* 0x0000003f0d0a7221 */ /* 0x100fe20000000000 */
[----:B------:R-:W-:Y:S01]  /*1be0*/  FADD R11, R14, R63 ;  /* 0x0000003f0e0b7221 */ /* 0x000fe20000000000 */
[----:B------:R-:W-:Y:S01]  /*1bf0*/  FADD R19, R64, R19 ;  /* 0x0000001340137221 */ /* 0x000fe20000000000 */
[----:B------:R-:W-:Y:S01]  /*1c00*/  FADD R27, R8, R27 ;  /* 0x0000001b081b7221 */ /* 0x000fe20000000000 */
[----:B------:R-:W-:Y:S01]  /*1c10*/  FADD R12, R23, R63 ;  /* 0x0000003f170c7221 */ /* 0x000fe20000000000 */
[--C-:B-----5:R-:W-:Y:S01]  /*1c20*/  FADD R22, R22, R62.reuse ;  /* 0x0000003e16167221 */ /* 0x120fe20000000000 */
[----:B------:R-:W-:Y:S01]  /*1c30*/  FADD R0, R0, R25 ;  /* 0x0000001900007221 */ /* 0x000fe20000000000 */
[--C-:B------:R-:W-:Y:S01]  /*1c40*/  FADD R21, R21, R62.reuse ;  /* 0x0000003e15157221 */ /* 0x100fe20000000000 */
[--C-:B------:R-:W-:Y:S01]  /*1c50*/  FADD R23, R20, R62.reuse ;  /* 0x0000003e14177221 */ /* 0x100fe20000000000 */
[----:B------:R-:W-:Y:S01]  /*1c60*/  FADD R67, R67, R62 ;  /* 0x0000003e43437221 */ /* 0x000fe20000000000 */
[----:B------:R-:W-:Y:S01]  /*1c70*/  FADD R8, R16, R9 ;  /* 0x0000000910087221 */ /* 0x000fe20000000000 */
[--C-:B------:R-:W-:Y:S01]  /*1c80*/  FADD R65, R65, R35.reuse ;  /* 0x0000002341417221 */ /* 0x100fe20000000000 */
[--C-:B------:R-:W-:Y:S01]  /*1c90*/  FADD R66, R66, R35.reuse ;  /* 0x0000002342427221 */ /* 0x100fe20000000000 */
[--C-:B------:R-:W-:Y:S01]  /*1ca0*/  FADD R25, R28, R35.reuse ;  /* 0x000000231c197221 */ /* 0x100fe20000000000 */
[----:B------:R-:W-:Y:S01]  /*1cb0*/  FADD R68, R68, R35 ;  /* 0x0000002344447221 */ /* 0x000fe20000000000 */
[----:B------:R-:W-:Y:S01]  /*1cc0*/  FADD R9, R17, R10 ;  /* 0x0000000a11097221 */ /* 0x000fe20000000000 */
[----:B------:R-:W-:Y:S01]  /*1cd0*/  FADD R10, R18, R11 ;  /* 0x0000000b120a7221 */ /* 0x000fe20000000000 */
[----:B------:R-:W-:Y:S01]  /*1ce0*/  FADD R11, R19, R12 ;  /* 0x0000000c130b7221 */ /* 0x000fe20000000000 */
[----:B------:R-:W-:Y:S01]  /*1cf0*/  BAR.SYNC.DEFER_BLOCKING 0x0 ;  /* 0x0000000000007b1d */ /* 0x000fe20000010000 */
        /* <DEDUP_REMOVED lines=15> */
[----:B------:R-:W-:Y:S01]  /*1df0*/  FADD R27, R27, R32 ;  /* 0x000000201b1b7221 */ /* 0x000fe20000000000 */
[----:B------:R0:W-:Y:S04]  /*1e00*/  @P1 STG.E.128 desc[UR6][R54.64], R8 ;  /* 0x0000000836001986 */ /* 0x0001e8000c101d06 */
[----:B------:R0:W-:Y:S04]  /*1e10*/  @P2 STG.E.128 desc[UR6][R58.64], R12 ;  /* 0x0000000c3a002986 */ /* 0x0001e8000c101d06 */
[----:B------:R0:W-:Y:S02]  /*1e20*/  @P3 STG.E.128 desc[UR6][R56.64], R16 ;  /* 0x0000001038003986 */ /* 0x0001e4000c101d06 */
[----:B0-----:R-:W-:Y:S05]  /*1e30*/  @!P0 EXIT ;  /* 0x000000000000894d */ /* 0x001fea0003800000 */
[----:B------:R-:W-:Y:S01]  /*1e40*/  STG.E.128 desc[UR6][R60.64], R24 ;  /* 0x000000183c007986 */ /* 0x000fe2000c101d06 */
[----:B------:R-:W-:Y:S05]  /*1e50*/  EXIT ;  /* 0x000000000000794d */ /* 0x000fea0003800000 */
.L_x_0:
[----:B------:R-:W-:-:S00]  /*1e60*/  BRA `(.L_x_0) ;  /* 0xfffffffc00fc7947 */ /* 0x000fc0000383ffff */
[----:B------:R-:W-:-:S00]  /*1e70*/  NOP ;  /* 0x0000000000007918 */ /* 0x000fc00000000000 */
        /* <DEDUP_REMOVED lines=8> */
.L_x_1:


//--------------------- .nv.shared.triton_poi_fused_add_8 --------------------------
	.section	.nv.shared.triton_poi_fused_add_8,"aw",@nobits
	.sectionflags	@""
	.align	16
	.zero		1024


//--------------------- .nv.constant0.triton_poi_fused_add_8 --------------------------
	.section	.nv.constant0.triton_poi_fused_add_8,"a",@progbits
	.sectionflags	@""
	.align	4
.nv.constant0.triton_poi_fused_add_8:
	.zero		584
